	.headerflags	@"EF_CUDA_TEXMODE_UNIFIED EF_CUDA_64BIT_ADDRESS EF_CUDA_ACCELERATORS EF_CUDA_SM90 EF_CUDA_VIRTUAL_SM(EF_CUDA_SM90)"
	.elftype	@"ET_EXEC"


//--------------------- .nv.info                  --------------------------
	.section	.nv.info,"",@"SHT_CUDA_INFO"
	.align	4


	//----- nvinfo : EIATTR_REGCOUNT
	.align		4
        /*0000*/ 	.byte	0x04, 0x2f
        /*0002*/ 	.short	(.L_2 - .L_1)
	.align		4
.L_1:
        /*0004*/ 	.word	index@(triton_poi_fused_add_native_layer_norm_2)
        /*0008*/ 	.word	0x00000016


	//----- nvinfo : EIATTR_MIN_STACK_SIZE
	.align		4
.L_2:
        /*000c*/ 	.byte	0x04, 0x12
        /*000e*/ 	.short	(.L_4 - .L_3)
	.align		4
.L_3:
        /*0010*/ 	.word	index@(triton_poi_fused_add_native_layer_norm_2)
        /*0014*/ 	.word	0x00000000


	//----- nvinfo : EIATTR_FRAME_SIZE
	.align		4
.L_4:
        /*0018*/ 	.byte	0x04, 0x11
        /*001a*/ 	.short	(.L_6 - .L_5)
	.align		4
.L_5:
        /*001c*/ 	.word	index@(triton_poi_fused_add_native_layer_norm_2)
        /*0020*/ 	.word	0x00000000


	//----- nvinfo : EIATTR_MIN_STACK_SIZE
	.align		4
.L_6:
        /*0024*/ 	.byte	0x04, 0x12
        /*0026*/ 	.short	(.L_8 - .L_7)
	.align		4
.L_7:
        /*0028*/ 	.word	index@(triton_poi_fused_add_native_layer_norm_2)
        /*002c*/ 	.word	0x00000000
.L_8:


//--------------------- .nv.info.triton_poi_fused_add_native_layer_norm_2 --------------------------
	.section	.nv.info.triton_poi_fused_add_native_layer_norm_2,"",@"SHT_CUDA_INFO"
	.sectionflags	@""
	.align	4


	//----- nvinfo : EIATTR_CUDA_API_VERSION
	.align		4
        /*0000*/ 	.byte	0x04, 0x37
        /*0002*/ 	.short	(.L_10 - .L_9)
.L_9:
        /*0004*/ 	.word	0x0000007c


	//----- nvinfo : EIATTR_KPARAM_INFO
	.align		4
.L_10:
        /*0008*/ 	.byte	0x04, 0x17
        /*000a*/ 	.short	(.L_12 - .L_11)
.L_11:
        /*000c*/ 	.word	0x00000000
        /*0010*/ 	.short	0x0006
        /*0012*/ 	.short	0x0030
        /*0014*/ 	.byte	0x00, 0xf0, 0x11, 0x00


	//----- nvinfo : EIATTR_KPARAM_INFO
	.align		4
.L_12:
        /*0018*/ 	.byte	0x04, 0x17
        /*001a*/ 	.short	(.L_14 - .L_13)
.L_13:
        /*001c*/ 	.word	0x00000000
        /*0020*/ 	.short	0x0005
        /*0022*/ 	.short	0x0028
        /*0024*/ 	.byte	0x00, 0xf4, 0x21, 0x00


	//----- nvinfo : EIATTR_KPARAM_INFO
	.align		4
.L_14:
        /*0028*/ 	.byte	0x04, 0x17
        /*002a*/ 	.short	(.L_16 - .L_15)
.L_15:
        /*002c*/ 	.word	0x00000000
        /*0030*/ 	.short	0x0004
        /*0032*/ 	.short	0x0020
        /*0034*/ 	.byte	0x00, 0xf4, 0x21, 0x00


	//----- nvinfo : EIATTR_KPARAM_INFO
	.align		4
.L_16:
        /*0038*/ 	.byte	0x04, 0x17
        /*003a*/ 	.short	(.L_18 - .L_17)
.L_17:
        /*003c*/ 	.word	0x00000000
        /*0040*/ 	.short	0x0003
        /*0042*/ 	.short	0x0018
        /*0044*/ 	.byte	0x00, 0xf4, 0x21, 0x00


	//----- nvinfo : EIATTR_KPARAM_INFO
	.align		4
.L_18:
        /*0048*/ 	.byte	0x04, 0x17
        /*004a*/ 	.short	(.L_20 - .L_19)
.L_19:
        /*004c*/ 	.word	0x00000000
        /*0050*/ 	.short	0x0002
        /*0052*/ 	.short	0x0010
        /*0054*/ 	.byte	0x00, 0xf4, 0x21, 0x00


	//----- nvinfo : EIATTR_KPARAM_INFO
	.align		4
.L_20:
        /*0058*/ 	.byte	0x04, 0x17
        /*005a*/ 	.short	(.L_22 - .L_21)
.L_21:
        /*005c*/ 	.word	0x00000000
        /*0060*/ 	.short	0x0001
        /*0062*/ 	.short	0x0008
        /*0064*/ 	.byte	0x00, 0xf4, 0x21, 0x00


	//----- nvinfo : EIATTR_KPARAM_INFO
	.align		4
.L_22:
        /*0068*/ 	.byte	0x04, 0x17
        /*006a*/ 	.short	(.L_24 - .L_23)
.L_23:
        /*006c*/ 	.word	0x00000000
        /*0070*/ 	.short	0x0000
        /*0072*/ 	.short	0x0000
        /*0074*/ 	.byte	0x00, 0xf4, 0x21, 0x00


	//----- nvinfo : EIATTR_SPARSE_MMA_MASK
	.align		4
.L_24:
        /*0078*/ 	.byte	0x03, 0x50
        /*007a*/ 	.short	0x0000


	//----- nvinfo : EIATTR_MAXREG_COUNT
	.align		4
        /*007c*/ 	.byte	0x03, 0x1b
        /*007e*/ 	.short	0x00ff


	//----- nvinfo : EIATTR_EXIT_INSTR_OFFSETS
	.align		4
        /*0080*/ 	.byte	0x04, 0x1c
        /*0082*/ 	.short	(.L_26 - .L_25)


	//   ....[0]....
.L_25:
        /*0084*/ 	.word	0x00000450


	//   ....[1]....
        /*0088*/ 	.word	0x00000490


	//----- nvinfo : EIATTR_REQNTID
	.align		4
.L_26:
        /*008c*/ 	.byte	0x04, 0x10
        /*008e*/ 	.short	(.L_28 - .L_27)
.L_27:
        /*0090*/ 	.word	0x00000020
        /*0094*/ 	.word	0x00000001
        /*0098*/ 	.word	0x00000001


	//----- nvinfo : EIATTR_CBANK_PARAM_SIZE
	.align		4
.L_28:
        /*009c*/ 	.byte	0x03, 0x19
        /*009e*/ 	.short	0x0034


	//----- nvinfo : EIATTR_PARAM_CBANK
	.align		4
        /*00a0*/ 	.byte	0x04, 0x0a
        /*00a2*/ 	.short	(.L_30 - .L_29)
	.align		4
.L_29:
        /*00a4*/ 	.word	index@(.nv.constant0.triton_poi_fused_add_native_layer_norm_2)
        /*00a8*/ 	.short	0x0210
        /*00aa*/ 	.short	0x0034


	//----- nvinfo : EIATTR_SW_WAR
	.align		4
.L_30:
        /*00ac*/ 	.byte	0x04, 0x36
        /*00ae*/ 	.short	(.L_32 - .L_31)
.L_31:
        /*00b0*/ 	.word	0x00000008
.L_32:


//--------------------- .nv.callgraph             --------------------------
	.section	.nv.callgraph,"",@"SHT_CUDA_CALLGRAPH"
	.align	4
	.sectionentsize	8
	.align		4
        /*0000*/ 	.word	0x00000000
	.align		4
        /*0004*/ 	.word	0xffffffff
	.align		4
        /*0008*/ 	.word	0x00000000
	.align		4
        /*000c*/ 	.word	0xfffffffe
	.align		4
        /*0010*/ 	.word	0x00000000
	.align		4
        /*0014*/ 	.word	0xfffffffd
	.align		4
        /*0018*/ 	.word	0x00000000
	.align		4
        /*001c*/ 	.word	0xfffffffc


//--------------------- .nv.constant4             --------------------------
	.section	.nv.constant4,"a",@progbits
	.align	8
	.align		8
.nv.constant4:
        /*0000*/ 	.dword	_$_str


//--------------------- .text.triton_poi_fused_add_native_layer_norm_2 --------------------------
	.section	.text.triton_poi_fused_add_native_layer_norm_2,"ax",@progbits
	.align	128
        .global         triton_poi_fused_add_native_layer_norm_2
        .type           triton_poi_fused_add_native_layer_norm_2,@function
        .size           triton_poi_fused_add_native_layer_norm_2,(.L_x_1 - triton_poi_fused_add_native_layer_norm_2)
        .other          triton_poi_fused_add_native_layer_norm_2,@"STO_CUDA_ENTRY STV_DEFAULT"
triton_poi_fused_add_native_layer_norm_2:
.text.triton_poi_fused_add_native_layer_norm_2:
[----:B------:R-:W0:Y:S02]  /*0000*/  LDC R1, c[0x0][0x28] ;  /* 0x00000a00ff017b82 */ /* 0x000e240000000800 */
[----:B------:R-:W1:Y:S01]  /*0010*/  S2R R16, SR_TID.X ;  /* 0x0000000000107919 */ /* 0x000e620000002100 */
[----:B------:R-:W2:Y:S01]  /*0020*/  LDC.64 R2, c[0x0][0x210] ;  /* 0x00008400ff027b82 */ /* 0x000ea20000000a00 */
[----:B------:R-:W-:Y:S01]  /*0030*/  CS2R R10, SRZ ;  /* 0x00000000000a7805 */ /* 0x000fe2000001ff00 */
[----:B------:R-:W-:Y:S01]  /*0040*/  ULDC.64 UR4, c[0x0][0x208] ;  /* 0x0000820000047ab9 */ /* 0x000fe20000000a00 */
[----:B------:R-:W3:Y:S01]  /*0050*/  S2R R0, SR_CTAID.X ;  /* 0x0000000000007919 */ /* 0x000ee20000002500 */
[----:B------:R-:W-:Y:S01]  /*0060*/  MOV R8, RZ ;  /* 0x000000ff00087202 */ /* 0x000fe20000000f00 */
[----:B------:R-:W-:-:S03]  /*0070*/  HFMA2.MMA R13, -RZ, RZ, 0, 0 ;  /* 0x00000000ff0d7435 */ /* 0x000fc600000001ff */
[----:B------:R-:W4:Y:S01]  /*0080*/  LDC.64 R4, c[0x0][0x218] ;  /* 0x00008600ff047b82 */ /* 0x000f220000000a00 */
[----:B-1----:R-:W-:-:S04]  /*0090*/  LOP3.LUT R9, R16, 0xf, RZ, 0xc0, !PT ;  /* 0x0000000f10097812 */ /* 0x002fc800078ec0ff */
[----:B---3--:R-:W-:Y:S01]  /*00a0*/  LEA R9, R0, R9, 0x4 ;  /* 0x0000000900097211 */ /* 0x008fe200078e20ff */
[----:B------:R-:W-:-:S03]  /*00b0*/  HFMA2.MMA R0, -RZ, RZ, 0, 0 ;  /* 0x00000000ff007435 */ /* 0x000fc600000001ff */
[C---:B------:R-:W-:Y:S02]  /*00c0*/  ISETP.GE.AND P0, PT, R9.reuse, 0x10, PT ;  /* 0x000000100900780c */ /* 0x040fe40003f06270 */
[----:B------:R-:W-:-:S05]  /*00d0*/  SHF.L.U32 R7, R9, 0x2, RZ ;  /* 0x0000000209077819 */ /* 0x000fca00000006ff */
[----:B--2---:R-:W-:-:S04]  /*00e0*/  IMAD.WIDE R2, R7, 0x4, R2 ;  /* 0x0000000407027825 */ /* 0x004fc800078e0202 */
[----:B----4-:R-:W-:Y:S01]  /*00f0*/  IMAD.WIDE R4, R7, 0x4, R4 ;  /* 0x0000000407047825 */ /* 0x010fe200078e0204 */
[----:B------:R-:W-:Y:S01]  /*0100*/  CS2R R6, SRZ ;  /* 0x0000000000067805 */ /* 0x000fe2000001ff00 */
[----:B------:R-:W2:Y:S04]  /*0110*/  @!P0 LDG.E.EL R0, desc[UR4][R2.64] ;  /* 0x0000000402008981 */ /* 0x000ea8000c2e1900 */
[----:B------:R-:W3:Y:S04]  /*0120*/  @!P0 LDG.E.EL R11, desc[UR4][R2.64+0x4] ;  /* 0x00000404020b8981 */ /* 0x000ee8000c2e1900 */
[----:B------:R-:W2:Y:S01]  /*0130*/  @!P0 LDG.E.EL R7, desc[UR4][R4.64] ;  /* 0x0000000404078981 */ /* 0x000ea2000c2e1900 */
[----:B------:R-:W-:-:S03]  /*0140*/  MOV R15, RZ ;  /* 0x000000ff000f7202 */ /* 0x000fc60000000f00 */
[----:B------:R-:W4:Y:S04]  /*0150*/  @!P0 LDG.E.EL R6, desc[UR4][R4.64+0x4] ;  /* 0x0000040404068981 */ /* 0x000f28000c2e1900 */
[----:B------:R-:W5:Y:S04]  /*0160*/  @!P0 LDG.E.EL R8, desc[UR4][R2.64+0x8] ;  /* 0x0000080402088981 */ /* 0x000f68000c2e1900 */
[----:B------:R-:W5:Y:S04]  /*0170*/  @!P0 LDG.E.EL R13, desc[UR4][R4.64+0x8] ;  /* 0x00000804040d8981 */ /* 0x000f68000c2e1900 */
[----:B------:R1:W5:Y:S04]  /*0180*/  @!P0 LDG.E.EL R10, desc[UR4][R2.64+0xc] ;  /* 0x00000c04020a8981 */ /* 0x000368000c2e1900 */
[----:B------:R1:W5:Y:S01]  /*0190*/  @!P0 LDG.E.EL R15, desc[UR4][R4.64+0xc] ;  /* 0x00000c04040f8981 */ /* 0x000362000c2e1900 */
[----:B------:R-:W-:-:S04]  /*01a0*/  LOP3.LUT P0, RZ, R16, 0x10, RZ, 0xc0, !PT ;  /* 0x0000001010ff7812 */ /* 0x000fc8000780c0ff */
[C---:B------:R-:W-:Y:S01]  /*01b0*/  ISETP.LT.AND P0, PT, R9.reuse, 0x10, !P0 ;  /* 0x000000100900780c */ /* 0x040fe20004701270 */
[----:B-1----:R-:W1:Y:S08]  /*01c0*/  LDC.64 R2, c[0x0][0x220] ;  /* 0x00008800ff027b82 */ /* 0x002e700000000a00 */
[----:B------:R-:W1:Y:S02]  /*01d0*/  LDC.64 R4, c[0x0][0x228] ;  /* 0x00008a00ff047b82 */ /* 0x000e640000000a00 */
[----:B-1----:R-:W-:-:S04]  /*01e0*/  IMAD.WIDE R2, R9, 0x4, R2 ;  /* 0x0000000409027825 */ /* 0x002fc800078e0202 */
[----:B------:R-:W-:-:S04]  /*01f0*/  IMAD.WIDE R4, R9, 0x4, R4 ;  /* 0x0000000409047825 */ /* 0x000fc800078e0204 */
[--C-:B--2---:R-:W-:Y:S01]  /*0200*/  FADD R12, R7, R0.reuse ;  /* 0x00000000070c7221 */ /* 0x104fe20000000000 */
[----:B---3--:R-:W-:Y:S01]  /*0210*/  FADD R7, R11, R0 ;  /* 0x000000000b077221 */ /* 0x008fe20000000000 */
[----:B----4-:R-:W-:-:S03]  /*0220*/  FADD R17, R6, R11 ;  /* 0x0000000b06117221 */ /* 0x010fc60000000000 */
[--C-:B-----5:R-:W-:Y:S01]  /*0230*/  FADD R7, R7, R8.reuse ;  /* 0x0000000807077221 */ /* 0x120fe20000000000 */
[----:B------:R-:W-:Y:S01]  /*0240*/  FADD R6, R12, R17 ;  /* 0x000000110c067221 */ /* 0x000fe20000000000 */
[----:B------:R-:W-:Y:S02]  /*0250*/  FADD R13, R13, R8 ;  /* 0x000000080d0d7221 */ /* 0x000fe40000000000 */
[--C-:B------:R-:W-:Y:S02]  /*0260*/  FADD R7, R7, R10.reuse ;  /* 0x0000000a07077221 */ /* 0x100fe40000000000 */
[----:B------:R-:W-:Y:S01]  /*0270*/  FADD R6, R6, R13 ;  /* 0x0000000d06067221 */ /* 0x000fe20000000000 */
[----:B------:R-:W-:Y:S01]  /*0280*/  FADD R15, R15, R10 ;  /* 0x0000000a0f0f7221 */ /* 0x000fe20000000000 */
[----:B------:R-:W-:-:S03]  /*0290*/  FMUL R19, R7, 0.25 ;  /* 0x3e80000007137820 */ /* 0x000fc60000400000 */
[----:B------:R-:W-:Y:S01]  /*02a0*/  FADD R6, R6, R15 ;  /* 0x0000000f06067221 */ /* 0x000fe20000000000 */
[C---:B------:R-:W-:Y:S01]  /*02b0*/  FADD R11, -R19.reuse, R11 ;  /* 0x0000000b130b7221 */ /* 0x040fe20000000100 */
[C---:B------:R-:W-:Y:S01]  /*02c0*/  FADD R0, -R19.reuse, R0 ;  /* 0x0000000013007221 */ /* 0x040fe20000000100 */
[----:B------:R-:W-:Y:S01]  /*02d0*/  FADD R8, -R19, R8 ;  /* 0x0000000813087221 */ /* 0x000fe20000000100 */
[----:B------:R-:W-:Y:S01]  /*02e0*/  FMUL R14, R6, 0.25 ;  /* 0x3e800000060e7820 */ /* 0x000fe20000400000 */
[----:B------:R-:W-:Y:S01]  /*02f0*/  FMUL R11, R11, R11 ;  /* 0x0000000b0b0b7220 */ /* 0x000fe20000400000 */
[----:B------:R-:W1:Y:S01]  /*0300*/  LDC.64 R6, c[0x0][0x230] ;  /* 0x00008c00ff067b82 */ /* 0x000e620000000a00 */
[----:B------:R-:W-:Y:S01]  /*0310*/  FADD R10, -R19, R10 ;  /* 0x0000000a130a7221 */ /* 0x000fe20000000100 */
[--C-:B------:R-:W-:Y:S01]  /*0320*/  FADD R17, R17, -R14.reuse ;  /* 0x8000000e11117221 */ /* 0x100fe20000000000 */
[----:B------:R-:W-:Y:S01]  /*0330*/  FFMA R11, R0, R0, R11 ;  /* 0x00000000000b7223 */ /* 0x000fe2000000000b */
[--C-:B------:R-:W-:Y:S01]  /*0340*/  FADD R12, R12, -R14.reuse ;  /* 0x8000000e0c0c7221 */ /* 0x100fe20000000000 */
[----:B------:R-:W-:Y:S01]  /*0350*/  FADD R0, R13, -R14 ;  /* 0x8000000e0d007221 */ /* 0x000fe20000000000 */
[----:B------:R-:W-:Y:S01]  /*0360*/  FMUL R17, R17, R17 ;  /* 0x0000001111117220 */ /* 0x000fe20000400000 */
[----:B------:R-:W-:Y:S01]  /*0370*/  FFMA R11, R8, R8, R11 ;  /* 0x00000008080b7223 */ /* 0x000fe2000000000b */
[----:B------:R-:W-:Y:S01]  /*0380*/  HFMA2.MMA R13, -RZ, RZ, 1.625, 0 ;  /* 0x3e800000ff0d7435 */ /* 0x000fe200000001ff */
[----:B------:R2:W-:Y:S01]  /*0390*/  @P0 STG.E desc[UR4][R2.64], R14 ;  /* 0x0000000e02000986 */ /* 0x0005e2000c101904 */
[----:B------:R-:W-:Y:S01]  /*03a0*/  FFMA R17, R12, R12, R17 ;  /* 0x0000000c0c117223 */ /* 0x000fe20000000011 */
[----:B------:R-:W-:-:S02]  /*03b0*/  FFMA R8, R10, R10, R11 ;  /* 0x0000000a0a087223 */ /* 0x000fc4000000000b */
[----:B------:R-:W3:Y:S01]  /*03c0*/  LDC.64 R10, c[0x0][0x238] ;  /* 0x00008e00ff0a7b82 */ /* 0x000ee20000000a00 */
[----:B------:R-:W-:Y:S01]  /*03d0*/  FFMA R17, R0, R0, R17 ;  /* 0x0000000000117223 */ /* 0x000fe20000000011 */
[----:B------:R-:W-:-:S03]  /*03e0*/  FADD R0, R15, -R14 ;  /* 0x8000000e0f007221 */ /* 0x000fc60000000000 */
[----:B------:R-:W-:Y:S01]  /*03f0*/  FFMA R8, R8, R13, 9.9999999747524270788e-07 ;  /* 0x358637bd08087423 */ /* 0x000fe2000000000d */
[----:B------:R-:W-:-:S04]  /*0400*/  FFMA R17, R0, R0, R17 ;  /* 0x0000000000117223 */ /* 0x000fc80000000011 */
[----:B------:R-:W-:Y:S01]  /*0410*/  FMUL R17, R17, 0.25 ;  /* 0x3e80000011117820 */ /* 0x000fe20000400000 */
[----:B-1----:R-:W-:-:S04]  /*0420*/  IMAD.WIDE R6, R9, 0x4, R6 ;  /* 0x0000000409067825 */ /* 0x002fc800078e0206 */
[----:B------:R2:W-:Y:S04]  /*0430*/  @P0 STG.E desc[UR4][R4.64], R17 ;  /* 0x0000001104000986 */ /* 0x0005e8000c101904 */
[----:B------:R2:W-:Y:S01]  /*0440*/  @P0 STG.E desc[UR4][R6.64], R19 ;  /* 0x0000001306000986 */ /* 0x0005e2000c101904 */
[----:B------:R-:W-:Y:S05]  /*0450*/  @!P0 EXIT ;  /* 0x000000000000894d */ /* 0x000fea0003800000 */
[----:B--2---:R-:W0:Y:S01]  /*0460*/  MUFU.RSQ R5, R8 ;  /* 0x0000000800057308 */ /* 0x004e220000001400 */
[----:B---3--:R-:W-:-:S05]  /*0470*/  IMAD.WIDE R2, R9, 0x4, R10 ;  /* 0x0000000409027825 */ /* 0x008fca00078e020a */
[----:B0-----:R-:W-:Y:S01]  /*0480*/  STG.E desc[UR4][R2.64], R5 ;  /* 0x0000000502007986 */ /* 0x001fe2000c101904 */
[----:B------:R-:W-:Y:S05]  /*0490*/  EXIT ;  /* 0x000000000000794d */ /* 0x000fea0003800000 */
.L_x_0:
[----:B------:R-:W-:-:S00]  /*04a0*/  BRA `(.L_x_0) ;  /* 0xfffffffc00fc7947 */ /* 0x000fc0000383ffff */
[----:B------:R-:W-:-:S00]  /*04b0*/  NOP ;  /* 0x0000000000007918 */ /* 0x000fc00000000000 */
        /* <DEDUP_REMOVED lines=12> */
.L_x_1:


//--------------------- .nv.global.init           --------------------------
	.section	.nv.global.init,"aw",@progbits
.nv.global.init:
	.type		_$_str,@object
	.size		_$_str,(.L_0 - _$_str)
_$_str:
        /*0000*/ 	.byte	0x5f, 0x5f, 0x43, 0x55, 0x44, 0x41, 0x5f, 0x46, 0x54, 0x5a, 0x00
.L_0:


//--------------------- .nv.constant0.triton_poi_fused_add_native_layer_norm_2 --------------------------
	.section	.nv.constant0.triton_poi_fused_add_native_layer_norm_2,"a",@progbits
	.sectionflags	@""
	.align	4
.nv.constant0.triton_poi_fused_add_native_layer_norm_2:
	.zero		580
